//
// Generated by NVIDIA NVVM Compiler
//
// Compiler Build ID: CL-36424714
// Cuda compilation tools, release 13.0, V13.0.88
// Based on NVVM 20.0.0
//

.version 9.0
.target sm_100
.address_size 64

	// .globl	_Z12bfieldKernelPdS_S_S_id

.visible .entry _Z12bfieldKernelPdS_S_S_id(
	.param .u64 .ptr .align 1 _Z12bfieldKernelPdS_S_S_id_param_0,
	.param .u64 .ptr .align 1 _Z12bfieldKernelPdS_S_S_id_param_1,
	.param .u64 .ptr .align 1 _Z12bfieldKernelPdS_S_S_id_param_2,
	.param .u64 .ptr .align 1 _Z12bfieldKernelPdS_S_S_id_param_3,
	.param .u32 _Z12bfieldKernelPdS_S_S_id_param_4,
	.param .f64 _Z12bfieldKernelPdS_S_S_id_param_5
)
{
	.reg .pred 	%p<10>;
	.reg .b32 	%r<10>;
	.reg .b64 	%rd<32>;
	.reg .b64 	%fd<24>;

	ld.param.u64 	%rd5, [_Z12bfieldKernelPdS_S_S_id_param_0];
	ld.param.u64 	%rd6, [_Z12bfieldKernelPdS_S_S_id_param_1];
	ld.param.u64 	%rd3, [_Z12bfieldKernelPdS_S_S_id_param_2];
	ld.param.u64 	%rd4, [_Z12bfieldKernelPdS_S_S_id_param_3];
	ld.param.u32 	%r2, [_Z12bfieldKernelPdS_S_S_id_param_4];
	ld.param.f64 	%fd1, [_Z12bfieldKernelPdS_S_S_id_param_5];
	cvta.to.global.u64 	%rd1, %rd6;
	cvta.to.global.u64 	%rd2, %rd5;
	mov.u32 	%r3, %ctaid.x;
	mov.u32 	%r4, %ntid.x;
	mov.u32 	%r5, %tid.x;
	mad.lo.s32 	%r1, %r3, %r4, %r5;
	setp.ge.s32 	%p1, %r1, %r2;
	@%p1 bra 	$L__BB0_13;
	setp.lt.s32 	%p2, %r1, 3;
	add.s32 	%r6, %r2, -3;
	setp.gt.s32 	%p3, %r1, %r6;
	or.pred  	%p4, %p2, %p3;
	@%p4 bra 	$L__BB0_3;
	cvta.to.global.u64 	%rd7, %rd3;
	cvta.to.global.u64 	%rd8, %rd4;
	mul.wide.u32 	%rd9, %r1, 8;
	add.s64 	%rd10, %rd2, %rd9;
	ld.global.f64 	%fd2, [%rd10];
	mul.f64 	%fd3, %fd1, 0d3FE0000000000000;
	add.s64 	%rd11, %rd8, %rd9;
	ld.global.f64 	%fd4, [%rd11];
	add.s32 	%r7, %r1, -1;
	mul.wide.u32 	%rd12, %r7, 8;
	add.s64 	%rd13, %rd8, %rd12;
	ld.global.f64 	%fd5, [%rd13];
	sub.f64 	%fd6, %fd4, %fd5;
	fma.rn.f64 	%fd7, %fd3, %fd6, %fd2;
	st.global.f64 	[%rd10], %fd7;
	add.s64 	%rd14, %rd1, %rd9;
	ld.global.f64 	%fd8, [%rd14];
	add.s64 	%rd15, %rd7, %rd9;
	ld.global.f64 	%fd9, [%rd15];
	add.s64 	%rd16, %rd7, %rd12;
	ld.global.f64 	%fd10, [%rd16];
	sub.f64 	%fd11, %fd9, %fd10;
	mul.f64 	%fd12, %fd3, %fd11;
	sub.f64 	%fd13, %fd8, %fd12;
	st.global.f64 	[%rd14], %fd13;
$L__BB0_3:
	add.s32 	%r8, %r2, -1;
	setp.ne.s32 	%p5, %r1, %r8;
	@%p5 bra 	$L__BB0_5;
	ld.global.f64 	%fd14, [%rd2+32];
	mul.wide.s32 	%rd17, %r1, 8;
	add.s64 	%rd18, %rd2, %rd17;
	st.global.f64 	[%rd18], %fd14;
	ld.global.f64 	%fd15, [%rd1+32];
	add.s64 	%rd19, %rd1, %rd17;
	st.global.f64 	[%rd19], %fd15;
$L__BB0_5:
	add.s32 	%r9, %r2, -2;
	setp.ne.s32 	%p6, %r1, %r9;
	@%p6 bra 	$L__BB0_7;
	ld.global.f64 	%fd16, [%rd2+24];
	mul.wide.s32 	%rd20, %r1, 8;
	add.s64 	%rd21, %rd2, %rd20;
	st.global.f64 	[%rd21], %fd16;
	ld.global.f64 	%fd17, [%rd1+24];
	add.s64 	%rd22, %rd1, %rd20;
	st.global.f64 	[%rd22], %fd17;
$L__BB0_7:
	setp.eq.s32 	%p7, %r1, 2;
	@%p7 bra 	$L__BB0_12;
	setp.eq.s32 	%p8, %r1, 1;
	@%p8 bra 	$L__BB0_11;
	setp.ne.s32 	%p9, %r1, 0;
	@%p9 bra 	$L__BB0_13;
	mul.wide.s32 	%rd29, %r2, 8;
	add.s64 	%rd30, %rd2, %rd29;
	ld.global.f64 	%fd22, [%rd30+-40];
	st.global.f64 	[%rd2], %fd22;
	add.s64 	%rd31, %rd1, %rd29;
	ld.global.f64 	%fd23, [%rd31+-40];
	st.global.f64 	[%rd1], %fd23;
	bra.uni 	$L__BB0_13;
$L__BB0_11:
	mul.wide.s32 	%rd26, %r2, 8;
	add.s64 	%rd27, %rd2, %rd26;
	ld.global.f64 	%fd20, [%rd27+-32];
	st.global.f64 	[%rd2+8], %fd20;
	add.s64 	%rd28, %rd1, %rd26;
	ld.global.f64 	%fd21, [%rd28+-32];
	st.global.f64 	[%rd1+8], %fd21;
	bra.uni 	$L__BB0_13;
$L__BB0_12:
	mul.wide.s32 	%rd23, %r2, 8;
	add.s64 	%rd24, %rd2, %rd23;
	ld.global.f64 	%fd18, [%rd24+-24];
	st.global.f64 	[%rd2+16], %fd18;
	add.s64 	%rd25, %rd1, %rd23;
	ld.global.f64 	%fd19, [%rd25+-24];
	st.global.f64 	[%rd1+16], %fd19;
$L__BB0_13:
	ret;

}


// ===== COMPILED SASS (sm_100) =====

	.target	sm_100

	.elftype	@"ET_EXEC"


//--------------------- .note.nv.tkinfo           --------------------------
	.section	.note.nv.tkinfo,"",@"SHT_NOTE"
	.sectionflags	@"SHF_NOTE_NV_TKINFO"
	.tkinfo
        /*0018*/ 	.word	0x00000002
        /*0030*/ 	.string	""
        /*0030*/ 	.string	"ptxas"
        /*0030*/ 	.string	"Cuda compilation tools, release 13.0, V13.0.88"
        /*0030*/ 	.string	"Build cuda_13.0.r13.0/compiler.36424714_0"
        /*0030*/ 	.string	"-arch sm_100 -m 64 "



//--------------------- .note.nv.cuinfo           --------------------------
	.section	.note.nv.cuinfo,"",@"SHT_NOTE"
	.sectionflags	@"SHF_NOTE_NV_CUINFO"
        /*0018*/ 	.short	0x0002
        /*001a*/ 	.short	0x0064
        /*001c*/ 	.short	0x0082
	.zero		2


//--------------------- .nv.info                  --------------------------
	.section	.nv.info,"",@"SHT_CUDA_INFO"
	.align	4


	//----- nvinfo : EIATTR_REGCOUNT
	.align		4
        /*0000*/ 	.byte	0x04, 0x2f
        /*0002*/ 	.short	(.L_1 - .L_0)
	.align		4
.L_0:
        /*0004*/ 	.word	index@(_Z12bfieldKernelPdS_S_S_id)
        /*0008*/ 	.word	0x00000018


	//----- nvinfo : EIATTR_FRAME_SIZE
	.align		4
.L_1:
        /*000c*/ 	.byte	0x04, 0x11
        /*000e*/ 	.short	(.L_3 - .L_2)
	.align		4
.L_2:
        /*0010*/ 	.word	index@(_Z12bfieldKernelPdS_S_S_id)
        /*0014*/ 	.word	0x00000000


	//----- nvinfo : EIATTR_MIN_STACK_SIZE
	.align		4
.L_3:
        /*0018*/ 	.byte	0x04, 0x12
        /*001a*/ 	.short	(.L_5 - .L_4)
	.align		4
.L_4:
        /*001c*/ 	.word	index@(_Z12bfieldKernelPdS_S_S_id)
        /*0020*/ 	.word	0x00000000
.L_5:


//--------------------- .nv.compat                --------------------------
	.section	.nv.compat,"",@"SHT_CUDA_COMPAT_INFO"
	.align	4
        /*0000*/ 	.byte	0x02, 0x09, 0x00, 0x00, 0x02, 0x02, 0x01, 0x00, 0x02, 0x05, 0x05, 0x00, 0x03, 0x07, 0x01, 0x01
        /*0010*/ 	.byte	0x02, 0x03, 0x00, 0x00, 0x02, 0x06, 0x01, 0x00, 0x04, 0x0b, 0x08, 0x00, 0x01, 0x00, 0x00, 0x00
        /*0020*/ 	.byte	0x00, 0x00, 0x00, 0x00


//--------------------- .nv.info._Z12bfieldKernelPdS_S_S_id --------------------------
	.section	.nv.info._Z12bfieldKernelPdS_S_S_id,"",@"SHT_CUDA_INFO"
	.sectionflags	@""
	.align	4


	//----- nvinfo : EIATTR_CUDA_API_VERSION
	.align		4
        /*0000*/ 	.byte	0x04, 0x37
        /*0002*/ 	.short	(.L_7 - .L_6)
.L_6:
        /*0004*/ 	.word	0x00000082


	//----- nvinfo : EIATTR_KPARAM_INFO
	.align		4
.L_7:
        /*0008*/ 	.byte	0x04, 0x17
        /*000a*/ 	.short	(.L_9 - .L_8)
.L_8:
        /*000c*/ 	.word	0x00000000
        /*0010*/ 	.short	0x0005
        /*0012*/ 	.short	0x0028
        /*0014*/ 	.byte	0x00, 0xf0, 0x21, 0x00


	//----- nvinfo : EIATTR_KPARAM_INFO
	.align		4
.L_9:
        /*0018*/ 	.byte	0x04, 0x17
        /*001a*/ 	.short	(.L_11 - .L_10)
.L_10:
        /*001c*/ 	.word	0x00000000
        /*0020*/ 	.short	0x0004
        /*0022*/ 	.short	0x0020
        /*0024*/ 	.byte	0x00, 0xf0, 0x11, 0x00


	//----- nvinfo : EIATTR_KPARAM_INFO
	.align		4
.L_11:
        /*0028*/ 	.byte	0x04, 0x17
        /*002a*/ 	.short	(.L_13 - .L_12)
.L_12:
        /*002c*/ 	.word	0x00000000
        /*0030*/ 	.short	0x0003
        /*0032*/ 	.short	0x0018
        /*0034*/ 	.byte	0x00, 0xf5, 0x21, 0x00


	//----- nvinfo : EIATTR_KPARAM_INFO
	.align		4
.L_13:
        /*0038*/ 	.byte	0x04, 0x17
        /*003a*/ 	.short	(.L_15 - .L_14)
.L_14:
        /*003c*/ 	.word	0x00000000
        /*0040*/ 	.short	0x0002
        /*0042*/ 	.short	0x0010
        /*0044*/ 	.byte	0x00, 0xf5, 0x21, 0x00


	//----- nvinfo : EIATTR_KPARAM_INFO
	.align		4
.L_15:
        /*0048*/ 	.byte	0x04, 0x17
        /*004a*/ 	.short	(.L_17 - .L_16)
.L_16:
        /*004c*/ 	.word	0x00000000
        /*0050*/ 	.short	0x0001
        /*0052*/ 	.short	0x0008
        /*0054*/ 	.byte	0x00, 0xf5, 0x21, 0x00


	//----- nvinfo : EIATTR_KPARAM_INFO
	.align		4
.L_17:
        /*0058*/ 	.byte	0x04, 0x17
        /*005a*/ 	.short	(.L_19 - .L_18)
.L_18:
        /*005c*/ 	.word	0x00000000
        /*0060*/ 	.short	0x0000
        /*0062*/ 	.short	0x0000
        /*0064*/ 	.byte	0x00, 0xf5, 0x21, 0x00


	//----- nvinfo : EIATTR_SPARSE_MMA_MASK
	.align		4
.L_19:
        /*0068*/ 	.byte	0x03, 0x50
        /*006a*/ 	.short	0x0000


	//----- nvinfo : EIATTR_MAXREG_COUNT
	.align		4
        /*006c*/ 	.byte	0x03, 0x1b
        /*006e*/ 	.short	0x00ff


	//----- nvinfo : EIATTR_MERCURY_ISA_VERSION
	.align		4
        /*0070*/ 	.byte	0x03, 0x5f
        /*0072*/ 	.short	0x0101


	//----- nvinfo : EIATTR_VRC_CTA_INIT_COUNT
	.align		4
        /*0074*/ 	.byte	0x02, 0x4a
	.zero		1
	.zero		1


	//----- nvinfo : EIATTR_EXIT_INSTR_OFFSETS
	.align		4
        /*0078*/ 	.byte	0x04, 0x1c
        /*007a*/ 	.short	(.L_21 - .L_20)


	//   ....[0]....
.L_20:
        /*007c*/ 	.word	0x00000070


	//   ....[1]....
        /*0080*/ 	.word	0x00000470


	//   ....[2]....
        /*0084*/ 	.word	0x00000520


	//   ....[3]....
        /*0088*/ 	.word	0x000005d0


	//   ....[4]....
        /*008c*/ 	.word	0x00000680


	//----- nvinfo : EIATTR_INDIRECT_BRANCH_TARGETS
	.align		4
.L_21:
        /*0090*/ 	.byte	0x04, 0x34
        /*0092*/ 	.short	(.L_23 - .L_22)


	//   ....[0]....
.L_22:
        /*0094*/ 	.word	.L_x_3@srel
        /*0098*/ 	.short	0x0
        /*009a*/ 	.short	0x0
        /*009c*/ 	.word	0x3
        /*00a0*/ 	.word	.L_x_4@srel
        /*00a4*/ 	.word	.L_x_5@srel
        /*00a8*/ 	.word	.L_x_6@srel


	//----- nvinfo : EIATTR_CRS_STACK_SIZE
	.align		4
.L_23:
        /*00ac*/ 	.byte	0x04, 0x1e
        /*00ae*/ 	.short	(.L_25 - .L_24)
.L_24:
        /*00b0*/ 	.word	0x00000000


	//----- nvinfo : EIATTR_CBANK_PARAM_SIZE
	.align		4
.L_25:
        /*00b4*/ 	.byte	0x03, 0x19
        /*00b6*/ 	.short	0x0030


	//----- nvinfo : EIATTR_PARAM_CBANK
	.align		4
        /*00b8*/ 	.byte	0x04, 0x0a
        /*00ba*/ 	.short	(.L_27 - .L_26)
	.align		4
.L_26:
        /*00bc*/ 	.word	index@(.nv.constant0._Z12bfieldKernelPdS_S_S_id)
        /*00c0*/ 	.short	0x0380
        /*00c2*/ 	.short	0x0030


	//----- nvinfo : EIATTR_SW_WAR
	.align		4
.L_27:
        /*00c4*/ 	.byte	0x04, 0x36
        /*00c6*/ 	.short	(.L_29 - .L_28)
.L_28:
        /*00c8*/ 	.word	0x00000008
.L_29:


//--------------------- .nv.callgraph             --------------------------
	.section	.nv.callgraph,"",@"SHT_CUDA_CALLGRAPH"
	.align	4
	.sectionentsize	8
	.align		4
        /*0000*/ 	.word	0x00000000
	.align		4
        /*0004*/ 	.word	0xffffffff
	.align		4
        /*0008*/ 	.word	0x00000000
	.align		4
        /*000c*/ 	.word	0xfffffffe
	.align		4
        /*0010*/ 	.word	0x00000000
	.align		4
        /*0014*/ 	.word	0xfffffffd
	.align		4
        /*0018*/ 	.word	0x00000000
	.align		4
        /*001c*/ 	.word	0xfffffffc


//--------------------- .nv.constant2._Z12bfieldKernelPdS_S_S_id --------------------------
	.section	.nv.constant2._Z12bfieldKernelPdS_S_S_id,"a",@progbits
	.sectionflags	@""
	.align	4
.nv.constant2._Z12bfieldKernelPdS_S_S_id:
        /*0000*/ 	.byte	0x30, 0x05, 0x00, 0x00, 0xe0, 0x05, 0x00, 0x00, 0x60, 0x04, 0x00, 0x00


//--------------------- .text._Z12bfieldKernelPdS_S_S_id --------------------------
	.section	.text._Z12bfieldKernelPdS_S_S_id,"ax",@progbits
	.align	128
        .global         _Z12bfieldKernelPdS_S_S_id
        .type           _Z12bfieldKernelPdS_S_S_id,@function
        .size           _Z12bfieldKernelPdS_S_S_id,(.L_x_7 - _Z12bfieldKernelPdS_S_S_id)
        .other          _Z12bfieldKernelPdS_S_S_id,@"STO_CUDA_ENTRY STV_DEFAULT"
_Z12bfieldKernelPdS_S_S_id:
.text._Z12bfieldKernelPdS_S_S_id:
[----:B------:R-:W-:Y:S01]  /*0000*/  LDC R1, c[0x0][0x37c] ;  /* 0x0000df00ff017b82 */ /* 0x000fe20000000800 */
[----:B------:R-:W0:Y:S07]  /*0010*/  S2R R2, SR_TID.X ;  /* 0x0000000000027919 */ /* 0x000e2e0000002100 */
[----:B------:R-:W0:Y:S08]  /*0020*/  S2UR UR4, SR_CTAID.X ;  /* 0x00000000000479c3 */ /* 0x000e300000002500 */
[----:B------:R-:W0:Y:S08]  /*0030*/  LDC R5, c[0x0][0x360] ;  /* 0x0000d800ff057b82 */ /* 0x000e300000000800 */
[----:B------:R-:W1:Y:S01]  /*0040*/  LDC R0, c[0x0][0x3a0] ;  /* 0x0000e800ff007b82 */ /* 0x000e620000000800 */
[----:B0-----:R-:W-:-:S05]  /*0050*/  IMAD R5, R5, UR4, R2 ;  /* 0x0000000405057c24 */ /* 0x001fca000f8e0202 */
[----:B-1----:R-:W-:-:S13]  /*0060*/  ISETP.GE.AND P0, PT, R5, R0, PT ;  /* 0x000000000500720c */ /* 0x002fda0003f06270 */
[----:B------:R-:W-:Y:S05]  /*0070*/  @P0 EXIT ;  /* 0x000000000000094d */ /* 0x000fea0003800000 */
[C---:B------:R-:W-:Y:S01]  /*0080*/  IADD3 R2, PT, PT, R0.reuse, -0x1, RZ ;  /* 0xffffffff00027810 */ /* 0x040fe20007ffe0ff */
[----:B------:R-:W0:Y:S01]  /*0090*/  LDCU.64 UR4, c[0x0][0x358] ;  /* 0x00006b00ff0477ac */ /* 0x000e220008000a00 */
[----:B------:R-:W-:Y:S01]  /*00a0*/  IADD3 R4, PT, PT, R0, -0x3, RZ ;  /* 0xfffffffd00047810 */ /* 0x000fe20007ffe0ff */
[----:B------:R-:W-:Y:S01]  /*00b0*/  BSSY.RECONVERGENT B0, `(.L_x_0) ;  /* 0x000001f000007945 */ /* 0x000fe20003800200 */
[C---:B------:R-:W-:Y:S02]  /*00c0*/  ISETP.NE.AND P1, PT, R5.reuse, R2, PT ;  /* 0x000000020500720c */ /* 0x040fe40003f25270 */
[----:B------:R-:W-:-:S04]  /*00d0*/  ISETP.GT.AND P0, PT, R5, R4, PT ;  /* 0x000000040500720c */ /* 0x000fc80003f04270 */
[----:B------:R-:W-:-:S07]  /*00e0*/  ISETP.LT.OR P0, PT, R5, 0x3, P0 ;  /* 0x000000030500780c */ /* 0x000fce0000701670 */
[----:B------:R-:W1:Y:S06]  /*00f0*/  @!P1 LDC.64 R2, c[0x0][0x380] ;  /* 0x0000e000ff029b82 */ /* 0x000e6c0000000a00 */
[----:B0-----:R-:W-:Y:S05]  /*0100*/  @P0 BRA `(.L_x_1) ;  /* 0x0000000000640947 */ /* 0x001fea0003800000 */
[----:B------:R-:W0:Y:S01]  /*0110*/  LDC.64 R18, c[0x0][0x398] ;  /* 0x0000e600ff127b82 */ /* 0x000e220000000a00 */
[----:B------:R-:W-:-:S07]  /*0120*/  IADD3 R4, PT, PT, R5, -0x1, RZ ;  /* 0xffffffff05047810 */ /* 0x000fce0007ffe0ff */
[----:B------:R-:W2:Y:S08]  /*0130*/  LDC.64 R10, c[0x0][0x380] ;  /* 0x0000e000ff0a7b82 */ /* 0x000eb00000000a00 */
[----:B------:R-:W3:Y:S01]  /*0140*/  LDC.64 R6, c[0x0][0x3a8] ;  /* 0x0000ea00ff067b82 */ /* 0x000ee20000000a00 */
[----:B0-----:R-:W-:-:S07]  /*0150*/  IMAD.WIDE.U32 R16, R5, 0x8, R18 ;  /* 0x0000000805107825 */ /* 0x001fce00078e0012 */
[----:B------:R-:W0:Y:S01]  /*0160*/  LDC.64 R12, c[0x0][0x390] ;  /* 0x0000e400ff0c7b82 */ /* 0x000e220000000a00 */
[----:B------:R-:W-:Y:S01]  /*0170*/  IMAD.WIDE.U32 R18, R4, 0x8, R18 ;  /* 0x0000000804127825 */ /* 0x000fe200078e0012 */
[----:B------:R-:W4:Y:S06]  /*0180*/  LDG.E.64 R16, desc[UR4][R16.64] ;  /* 0x0000000410107981 */ /* 0x000f2c000c1e1b00 */
[----:B------:R-:W5:Y:S01]  /*0190*/  LDC.64 R8, c[0x0][0x388] ;  /* 0x0000e200ff087b82 */ /* 0x000f620000000a00 */
[----:B------:R-:W4:Y:S01]  /*01a0*/  LDG.E.64 R18, desc[UR4][R18.64] ;  /* 0x0000000412127981 */ /* 0x000f22000c1e1b00 */
[----:B--2---:R-:W-:-:S05]  /*01b0*/  IMAD.WIDE.U32 R10, R5, 0x8, R10 ;  /* 0x00000008050a7825 */ /* 0x004fca00078e000a */
[----:B------:R-:W2:Y:S01]  /*01c0*/  LDG.E.64 R14, desc[UR4][R10.64] ;  /* 0x000000040a0e7981 */ /* 0x000ea2000c1e1b00 */
[----:B---3--:R-:W-:Y:S01]  /*01d0*/  DMUL R6, R6, 0.5 ;  /* 0x3fe0000006067828 */ /* 0x008fe20000000000 */
[----:B-----5:R-:W-:Y:S01]  /*01e0*/  IMAD.WIDE.U32 R8, R5, 0x8, R8 ;  /* 0x0000000805087825 */ /* 0x020fe200078e0008 */
[----:B----4-:R-:W-:-:S03]  /*01f0*/  DADD R20, R16, -R18 ;  /* 0x0000000010147229 */ /* 0x010fc60000000812 */
[----:B0-----:R-:W-:-:S05]  /*0200*/  IMAD.WIDE.U32 R16, R4, 0x8, R12 ;  /* 0x0000000804107825 */ /* 0x001fca00078e000c */
[----:B--2---:R-:W-:Y:S01]  /*0210*/  DFMA R14, R6, R20, R14 ;  /* 0x00000014060e722b */ /* 0x004fe2000000000e */
[----:B------:R-:W-:-:S06]  /*0220*/  IMAD.WIDE.U32 R20, R5, 0x8, R12 ;  /* 0x0000000805147825 */ /* 0x000fcc00078e000c */
[----:B------:R0:W-:Y:S04]  /*0230*/  STG.E.64 desc[UR4][R10.64], R14 ;  /* 0x0000000e0a007986 */ /* 0x0001e8000c101b04 */
[----:B------:R-:W2:Y:S04]  /*0240*/  LDG.E.64 R20, desc[UR4][R20.64] ;  /* 0x0000000414147981 */ /* 0x000ea8000c1e1b00 */
[----:B------:R-:W2:Y:S04]  /*0250*/  LDG.E.64 R16, desc[UR4][R16.64] ;  /* 0x0000000410107981 */ /* 0x000ea8000c1e1b00 */
[----:B------:R-:W3:Y:S01]  /*0260*/  LDG.E.64 R12, desc[UR4][R8.64] ;  /* 0x00000004080c7981 */ /* 0x000ee2000c1e1b00 */
[----:B--2---:R-:W-:-:S08]  /*0270*/  DADD R18, R20, -R16 ;  /* 0x0000000014127229 */ /* 0x004fd00000000810 */
[----:B---3--:R-:W-:-:S07]  /*0280*/  DFMA R12, -R6, R18, R12 ;  /* 0x00000012060c722b */ /* 0x008fce000000010c */
[----:B------:R0:W-:Y:S04]  /*0290*/  STG.E.64 desc[UR4][R8.64], R12 ;  /* 0x0000000c08007986 */ /* 0x0001e8000c101b04 */
.L_x_1:
[----:B------:R-:W-:Y:S05]  /*02a0*/  BSYNC.RECONVERGENT B0 ;  /* 0x0000000000007941 */ /* 0x000fea0003800200 */
.L_x_0:
[----:B-1----:R-:W2:Y:S01]  /*02b0*/  @!P1 LDG.E.64 R2, desc[UR4][R2.64+0x20] ;  /* 0x0000200402029981 */ /* 0x002ea2000c1e1b00 */
[----:B------:R-:W1:Y:S08]  /*02c0*/  LDC.64 R6, c[0x0][0x380] ;  /* 0x0000e000ff067b82 */ /* 0x000e700000000a00 */
[----:B0-----:R-:W0:Y:S01]  /*02d0*/  @!P1 LDC.64 R8, c[0x0][0x388] ;  /* 0x0000e200ff089b82 */ /* 0x001e220000000a00 */
[----:B------:R-:W-:-:S07]  /*02e0*/  IADD3 R4, PT, PT, R0, -0x2, RZ ;  /* 0xfffffffe00047810 */ /* 0x000fce0007ffe0ff */
[----:B------:R-:W3:Y:S01]  /*02f0*/  LDC.64 R10, c[0x0][0x388] ;  /* 0x0000e200ff0a7b82 */ /* 0x000ee20000000a00 */
[C---:B-1----:R-:W-:Y:S01]  /*0300*/  @!P1 IMAD.WIDE R6, R5.reuse, 0x8, R6 ;  /* 0x0000000805069825 */ /* 0x042fe200078e0206 */
[----:B------:R-:W-:-:S06]  /*0310*/  ISETP.NE.AND P0, PT, R5, R4, PT ;  /* 0x000000040500720c */ /* 0x000fcc0003f05270 */
[----:B------:R-:W1:Y:S01]  /*0320*/  LDC.64 R14, c[0x0][0x380] ;  /* 0x0000e000ff0e7b82 */ /* 0x000e620000000a00 */
[----:B--2---:R2:W-:Y:S04]  /*0330*/  @!P1 STG.E.64 desc[UR4][R6.64], R2 ;  /* 0x0000000206009986 */ /* 0x0045e8000c101b04 */
[----:B0-----:R-:W4:Y:S03]  /*0340*/  @!P1 LDG.E.64 R8, desc[UR4][R8.64+0x20] ;  /* 0x0000200408089981 */ /* 0x001f26000c1e1b00 */
[----:B------:R-:W0:Y:S01]  /*0350*/  @!P0 LDC.64 R12, c[0x0][0x380] ;  /* 0x0000e000ff0c8b82 */ /* 0x000e220000000a00 */
[----:B---3--:R-:W-:-:S07]  /*0360*/  @!P1 IMAD.WIDE R10, R5, 0x8, R10 ;  /* 0x00000008050a9825 */ /* 0x008fce00078e020a */
[----:B------:R-:W3:Y:S01]  /*0370*/  @!P0 LDC.64 R16, c[0x0][0x388] ;  /* 0x0000e200ff108b82 */ /* 0x000ee20000000a00 */
[----:B-1----:R-:W-:Y:S01]  /*0380*/  @!P0 IMAD.WIDE R14, R5, 0x8, R14 ;  /* 0x00000008050e8825 */ /* 0x002fe200078e020e */
[----:B------:R-:W-:-:S06]  /*0390*/  MOV R4, 0xffffffff ;  /* 0xffffffff00047802 */ /* 0x000fcc0000000f00 */
[----:B--2---:R-:W1:Y:S01]  /*03a0*/  LDC.64 R6, c[0x0][0x388] ;  /* 0x0000e200ff067b82 */ /* 0x004e620000000a00 */
[----:B----4-:R2:W-:Y:S04]  /*03b0*/  @!P1 STG.E.64 desc[UR4][R10.64], R8 ;  /* 0x000000080a009986 */ /* 0x0105e8000c101b04 */
[----:B0-----:R-:W4:Y:S01]  /*03c0*/  @!P0 LDG.E.64 R12, desc[UR4][R12.64+0x18] ;  /* 0x000018040c0c8981 */ /* 0x001f22000c1e1b00 */
[----:B------:R-:W-:-:S04]  /*03d0*/  VIADDMNMX.U32 R4, R5, R4, 0x2, PT ;  /* 0x0000000205047446 */ /* 0x000fc80003800004 */
[----:B------:R-:W-:-:S04]  /*03e0*/  SHF.L.U32 R4, R4, 0x2, RZ ;  /* 0x0000000204047819 */ /* 0x000fc800000006ff */
[----:B------:R-:W0:Y:S01]  /*03f0*/  LDC R18, c[0x2][R4] ;  /* 0x0080000004127b82 */ /* 0x000e220000000800 */
[----:B----4-:R2:W-:Y:S04]  /*0400*/  @!P0 STG.E.64 desc[UR4][R14.64], R12 ;  /* 0x0000000c0e008986 */ /* 0x0105e8000c101b04 */
[----:B---3--:R-:W3:Y:S01]  /*0410*/  @!P0 LDG.E.64 R2, desc[UR4][R16.64+0x18] ;  /* 0x0000180410028981 */ /* 0x008ee2000c1e1b00 */
[----:B-1----:R-:W-:Y:S01]  /*0420*/  @!P0 IMAD.WIDE R6, R5, 0x8, R6 ;  /* 0x0000000805068825 */ /* 0x002fe200078e0206 */
[----:B0-----:R-:W-:-:S04]  /*0430*/  SHF.R.S32.HI R19, RZ, 0x1f, R18 ;  /* 0x0000001fff137819 */ /* 0x001fc80000011412 */
[----:B---3--:R2:W-:Y:S01]  /*0440*/  @!P0 STG.E.64 desc[UR4][R6.64], R2 ;  /* 0x0000000206008986 */ /* 0x0085e2000c101b04 */
.L_x_3:
[----:B------:R-:W-:Y:S05]  /*0450*/  BRX R18 -0x460                             (*"BRANCH_TARGETS .L_x_4,.L_x_5,.L_x_6"*) ;  /* 0xfffffff812e87949 */ /* 0x000fea000383ffff */
.L_x_6:
[----:B------:R-:W-:-:S13]  /*0460*/  ISETP.NE.AND P0, PT, R5, RZ, PT ;  /* 0x000000ff0500720c */ /* 0x000fda0003f05270 */
[----:B------:R-:W-:Y:S05]  /*0470*/  @P0 EXIT ;  /* 0x000000000000094d */ /* 0x000fea0003800000 */
[----:B--2---:R-:W0:Y:S08]  /*0480*/  LDC.64 R2, c[0x0][0x380] ;  /* 0x0000e000ff027b82 */ /* 0x004e300000000a00 */
[----:B------:R-:W1:Y:S01]  /*0490*/  LDC.64 R4, c[0x0][0x388] ;  /* 0x0000e200ff047b82 */ /* 0x000e620000000a00 */
[----:B0-----:R-:W-:-:S06]  /*04a0*/  IMAD.WIDE R2, R0, 0x8, R2 ;  /* 0x0000000800027825 */ /* 0x001fcc00078e0202 */
[----:B------:R-:W2:Y:S01]  /*04b0*/  LDG.E.64 R2, desc[UR4][R2.64+-0x28] ;  /* 0xffffd80402027981 */ /* 0x000ea2000c1e1b00 */
[----:B------:R-:W2:Y:S01]  /*04c0*/  LDC.64 R6, c[0x0][0x380] ;  /* 0x0000e000ff067b82 */ /* 0x000ea20000000a00 */
[----:B-1----:R-:W-:-:S07]  /*04d0*/  IMAD.WIDE R4, R0, 0x8, R4 ;  /* 0x0000000800047825 */ /* 0x002fce00078e0204 */
[----:B------:R-:W0:Y:S01]  /*04e0*/  LDC.64 R8, c[0x0][0x388] ;  /* 0x0000e200ff087b82 */ /* 0x000e220000000a00 */
[----:B--2---:R-:W-:Y:S04]  /*04f0*/  STG.E.64 desc[UR4][R6.64], R2 ;  /* 0x0000000206007986 */ /* 0x004fe8000c101b04 */
[----:B------:R-:W0:Y:S04]  /*0500*/  LDG.E.64 R4, desc[UR4][R4.64+-0x28] ;  /* 0xffffd80404047981 */ /* 0x000e28000c1e1b00 */
[----:B0-----:R-:W-:Y:S01]  /*0510*/  STG.E.64 desc[UR4][R8.64], R4 ;  /* 0x0000000408007986 */ /* 0x001fe2000c101b04 */
[----:B------:R-:W-:Y:S05]  /*0520*/  EXIT ;  /* 0x000000000000794d */ /* 0x000fea0003800000 */
.L_x_4:
        /* <DEDUP_REMOVED lines=11> */
.L_x_5:
        /* <DEDUP_REMOVED lines=11> */
.L_x_2:
[----:B------:R-:W-:-:S00]  /*0690*/  BRA `(.L_x_2) ;  /* 0xfffffffc00fc7947 */ /* 0x000fc0000383ffff */
[----:B------:R-:W-:-:S00]  /*06a0*/  NOP ;  /* 0x0000000000007918 */ /* 0x000fc00000000000 */
        /* <DEDUP_REMOVED lines=13> */
.L_x_7:


//--------------------- .nv.shared.reserved.0     --------------------------
	.section	.nv.shared.reserved.0,"aw",@nobits
	.weak		__nv_reservedSMEM_offset_0_alias
	.size		__nv_reservedSMEM_offset_0_alias, 0, 64
	.other		__nv_reservedSMEM_offset_0_alias,@"STO_CUDA_RESERVED_SHARED STV_DEFAULT"
__nv_reservedSMEM_offset_0_alias:
	.zero		0
	.zero		64


//--------------------- .nv.constant0._Z12bfieldKernelPdS_S_S_id --------------------------
	.section	.nv.constant0._Z12bfieldKernelPdS_S_S_id,"a",@progbits
	.sectionflags	@""
	.align	4
.nv.constant0._Z12bfieldKernelPdS_S_S_id:
	.zero		944


//--------------------- SYMBOLS --------------------------

	.type		.nv.reservedSmem.offset0,@object
	.size		.nv.reservedSmem.offset0,0x4
